//
// Generated by NVIDIA NVVM Compiler
//
// Compiler Build ID: CL-36424714
// Cuda compilation tools, release 13.0, V13.0.88
// Based on NVVM 20.0.0
//

.version 9.0
.target sm_100
.address_size 64

	// .globl	_Z6VecAddPiS_S_
.extern .func  (.param .b32 func_retval0) vprintf
(
	.param .b64 vprintf_param_0,
	.param .b64 vprintf_param_1
)
;
.global .align 1 .b8 $str[5] = {37, 100, 44, 32};

.visible .entry _Z6VecAddPiS_S_(
	.param .u64 .ptr .align 1 _Z6VecAddPiS_S__param_0,
	.param .u64 .ptr .align 1 _Z6VecAddPiS_S__param_1,
	.param .u64 .ptr .align 1 _Z6VecAddPiS_S__param_2
)
{
	.local .align 8 .b8 	__local_depot0[8];
	.reg .b64 	%SP;
	.reg .b64 	%SPL;
	.reg .b32 	%r<7>;
	.reg .b64 	%rd<15>;

	mov.u64 	%SPL, __local_depot0;
	cvta.local.u64 	%SP, %SPL;
	ld.param.u64 	%rd1, [_Z6VecAddPiS_S__param_0];
	ld.param.u64 	%rd2, [_Z6VecAddPiS_S__param_1];
	ld.param.u64 	%rd3, [_Z6VecAddPiS_S__param_2];
	cvta.to.global.u64 	%rd4, %rd3;
	cvta.to.global.u64 	%rd5, %rd2;
	cvta.to.global.u64 	%rd6, %rd1;
	add.u64 	%rd7, %SP, 0;
	add.u64 	%rd8, %SPL, 0;
	mov.u32 	%r1, %tid.x;
	st.local.u32 	[%rd8], %r1;
	mov.u64 	%rd9, $str;
	cvta.global.u64 	%rd10, %rd9;
	{ // callseq 0, 0
	.param .b64 param0;
	st.param.b64 	[param0], %rd10;
	.param .b64 param1;
	st.param.b64 	[param1], %rd7;
	.param .b32 retval0;
	call.uni (retval0), 
	vprintf, 
	(
	param0, 
	param1
	);
	ld.param.b32 	%r2, [retval0];
	} // callseq 0
	mul.wide.u32 	%rd11, %r1, 4;
	add.s64 	%rd12, %rd6, %rd11;
	ld.global.u32 	%r4, [%rd12];
	add.s64 	%rd13, %rd5, %rd11;
	ld.global.u32 	%r5, [%rd13];
	add.s32 	%r6, %r5, %r4;
	add.s64 	%rd14, %rd4, %rd11;
	st.global.u32 	[%rd14], %r6;
	ret;

}


// ===== COMPILED SASS (sm_100) =====

	.target	sm_100

	.elftype	@"ET_EXEC"


//--------------------- .note.nv.tkinfo           --------------------------
	.section	.note.nv.tkinfo,"",@"SHT_NOTE"
	.sectionflags	@"SHF_NOTE_NV_TKINFO"
	.tkinfo
        /*0018*/ 	.word	0x00000002
        /*0030*/ 	.string	""
        /*0030*/ 	.string	"ptxas"
        /*0030*/ 	.string	"Cuda compilation tools, release 13.0, V13.0.88"
        /*0030*/ 	.string	"Build cuda_13.0.r13.0/compiler.36424714_0"
        /*0030*/ 	.string	"-arch sm_100 -m 64 "



//--------------------- .note.nv.cuinfo           --------------------------
	.section	.note.nv.cuinfo,"",@"SHT_NOTE"
	.sectionflags	@"SHF_NOTE_NV_CUINFO"
        /*0018*/ 	.short	0x0002
        /*001a*/ 	.short	0x0064
        /*001c*/ 	.short	0x0082
	.zero		2


//--------------------- .nv.info                  --------------------------
	.section	.nv.info,"",@"SHT_CUDA_INFO"
	.align	4


	//----- nvinfo : EIATTR_REGCOUNT
	.align		4
        /*0000*/ 	.byte	0x04, 0x2f
        /*0002*/ 	.short	(.L_2 - .L_1)
	.align		4
.L_1:
        /*0004*/ 	.word	index@(_Z6VecAddPiS_S_)
        /*0008*/ 	.word	0x00000018


	//----- nvinfo : EIATTR_FRAME_SIZE
	.align		4
.L_2:
        /*000c*/ 	.byte	0x04, 0x11
        /*000e*/ 	.short	(.L_4 - .L_3)
	.align		4
.L_3:
        /*0010*/ 	.word	index@(_Z6VecAddPiS_S_)
        /*0014*/ 	.word	0x00000008


	//----- nvinfo : EIATTR_MIN_STACK_SIZE
	.align		4
.L_4:
        /*0018*/ 	.byte	0x04, 0x12
        /*001a*/ 	.short	(.L_6 - .L_5)
	.align		4
.L_5:
        /*001c*/ 	.word	index@(_Z6VecAddPiS_S_)
        /*0020*/ 	.word	0x00000008
.L_6:


//--------------------- .nv.compat                --------------------------
	.section	.nv.compat,"",@"SHT_CUDA_COMPAT_INFO"
	.align	4
        /*0000*/ 	.byte	0x02, 0x09, 0x00, 0x00, 0x02, 0x02, 0x01, 0x00, 0x02, 0x05, 0x05, 0x00, 0x03, 0x07, 0x01, 0x01
        /*0010*/ 	.byte	0x02, 0x03, 0x00, 0x00, 0x02, 0x06, 0x01, 0x00, 0x04, 0x0b, 0x08, 0x00, 0x09, 0x00, 0x00, 0x00
        /*0020*/ 	.byte	0x00, 0x00, 0x00, 0x00


//--------------------- .nv.info._Z6VecAddPiS_S_  --------------------------
	.section	.nv.info._Z6VecAddPiS_S_,"",@"SHT_CUDA_INFO"
	.sectionflags	@""
	.align	4


	//----- nvinfo : EIATTR_CUDA_API_VERSION
	.align		4
        /*0000*/ 	.byte	0x04, 0x37
        /*0002*/ 	.short	(.L_8 - .L_7)
.L_7:
        /*0004*/ 	.word	0x00000082


	//----- nvinfo : EIATTR_KPARAM_INFO
	.align		4
.L_8:
        /*0008*/ 	.byte	0x04, 0x17
        /*000a*/ 	.short	(.L_10 - .L_9)
.L_9:
        /*000c*/ 	.word	0x00000000
        /*0010*/ 	.short	0x0002
        /*0012*/ 	.short	0x0010
        /*0014*/ 	.byte	0x00, 0xf5, 0x21, 0x00


	//----- nvinfo : EIATTR_KPARAM_INFO
	.align		4
.L_10:
        /*0018*/ 	.byte	0x04, 0x17
        /*001a*/ 	.short	(.L_12 - .L_11)
.L_11:
        /*001c*/ 	.word	0x00000000
        /*0020*/ 	.short	0x0001
        /*0022*/ 	.short	0x0008
        /*0024*/ 	.byte	0x00, 0xf5, 0x21, 0x00


	//----- nvinfo : EIATTR_KPARAM_INFO
	.align		4
.L_12:
        /*0028*/ 	.byte	0x04, 0x17
        /*002a*/ 	.short	(.L_14 - .L_13)
.L_13:
        /*002c*/ 	.word	0x00000000
        /*0030*/ 	.short	0x0000
        /*0032*/ 	.short	0x0000
        /*0034*/ 	.byte	0x00, 0xf5, 0x21, 0x00


	//----- nvinfo : EIATTR_SPARSE_MMA_MASK
	.align		4
.L_14:
        /*0038*/ 	.byte	0x03, 0x50
        /*003a*/ 	.short	0x0000


	//----- nvinfo : EIATTR_MAXREG_COUNT
	.align		4
        /*003c*/ 	.byte	0x03, 0x1b
        /*003e*/ 	.short	0x00ff


	//----- nvinfo : EIATTR_EXTERNS
	.align		4
        /*0040*/ 	.byte	0x04, 0x0f
        /*0042*/ 	.short	(.L_16 - .L_15)


	//   ....[0]....
	.align		4
.L_15:
        /*0044*/ 	.word	index@(vprintf)


	//----- nvinfo : EIATTR_MERCURY_ISA_VERSION
	.align		4
.L_16:
        /*0048*/ 	.byte	0x03, 0x5f
        /*004a*/ 	.short	0x0101


	//----- nvinfo : EIATTR_VRC_CTA_INIT_COUNT
	.align		4
        /*004c*/ 	.byte	0x02, 0x4a
	.zero		1
	.zero		1


	//----- nvinfo : EIATTR_SYSCALL_OFFSETS
	.align		4
        /*0050*/ 	.byte	0x04, 0x46
        /*0052*/ 	.short	(.L_18 - .L_17)


	//   ....[0]....
.L_17:
        /*0054*/ 	.word	0x000000f0


	//----- nvinfo : EIATTR_EXIT_INSTR_OFFSETS
	.align		4
.L_18:
        /*0058*/ 	.byte	0x04, 0x1c
        /*005a*/ 	.short	(.L_20 - .L_19)


	//   ....[0]....
.L_19:
        /*005c*/ 	.word	0x000001a0


	//----- nvinfo : EIATTR_CBANK_PARAM_SIZE
	.align		4
.L_20:
        /*0060*/ 	.byte	0x03, 0x19
        /*0062*/ 	.short	0x0018


	//----- nvinfo : EIATTR_PARAM_CBANK
	.align		4
        /*0064*/ 	.byte	0x04, 0x0a
        /*0066*/ 	.short	(.L_22 - .L_21)
	.align		4
.L_21:
        /*0068*/ 	.word	index@(.nv.constant0._Z6VecAddPiS_S_)
        /*006c*/ 	.short	0x0380
        /*006e*/ 	.short	0x0018


	//----- nvinfo : EIATTR_SW_WAR
	.align		4
.L_22:
        /*0070*/ 	.byte	0x04, 0x36
        /*0072*/ 	.short	(.L_24 - .L_23)
.L_23:
        /*0074*/ 	.word	0x00000008
.L_24:


//--------------------- .nv.callgraph             --------------------------
	.section	.nv.callgraph,"",@"SHT_CUDA_CALLGRAPH"
	.align	4
	.sectionentsize	8
	.align		4
        /*0000*/ 	.word	0x00000000
	.align		4
        /*0004*/ 	.word	0xffffffff
	.align		4
        /*0008*/ 	.word	index@(_Z6VecAddPiS_S_)
	.align		4
        /*000c*/ 	.word	index@(vprintf)
	.align		4
        /*0010*/ 	.word	0x00000000
	.align		4
        /*0014*/ 	.word	0xfffffffe
	.align		4
        /*0018*/ 	.word	0x00000000
	.align		4
        /*001c*/ 	.word	0xfffffffd
	.align		4
        /*0020*/ 	.word	0x00000000
	.align		4
        /*0024*/ 	.word	0xfffffffc


//--------------------- .nv.constant4             --------------------------
	.section	.nv.constant4,"a",@progbits
	.align	8
	.align		8
.nv.constant4:
        /*0000*/ 	.dword	vprintf
	.align		8
        /*0008*/ 	.dword	$str


//--------------------- .text._Z6VecAddPiS_S_     --------------------------
	.section	.text._Z6VecAddPiS_S_,"ax",@progbits
	.align	128
        .global         _Z6VecAddPiS_S_
        .type           _Z6VecAddPiS_S_,@function
        .size           _Z6VecAddPiS_S_,(.L_x_2 - _Z6VecAddPiS_S_)
        .other          _Z6VecAddPiS_S_,@"STO_CUDA_ENTRY STV_DEFAULT"
_Z6VecAddPiS_S_:
.text._Z6VecAddPiS_S_:
[----:B------:R-:W0:Y:S01]  /*0000*/  LDC R1, c[0x0][0x37c] ;  /* 0x0000df00ff017b82 */ /* 0x000e220000000800 */
[----:B------:R-:W1:Y:S01]  /*0010*/  S2R R2, SR_TID.X ;  /* 0x0000000000027919 */ /* 0x000e620000002100 */
[----:B0-----:R-:W-:Y:S01]  /*0020*/  IADD3 R1, PT, PT, R1, -0x8, RZ ;  /* 0xfffffff801017810 */ /* 0x001fe20007ffe0ff */
[----:B------:R-:W0:Y:S01]  /*0030*/  LDCU UR4, c[0x0][0x2f8] ;  /* 0x00005f00ff0477ac */ /* 0x000e220008000800 */
[----:B------:R-:W-:Y:S01]  /*0040*/  MOV R0, 0x0 ;  /* 0x0000000000007802 */ /* 0x000fe20000000f00 */
[----:B------:R-:W2:Y:S03]  /*0050*/  LDCU.64 UR6, c[0x4][0x8] ;  /* 0x01000100ff0677ac */ /* 0x000ea60008000a00 */
[----:B------:R3:W4:Y:S01]  /*0060*/  LDC.64 R8, c[0x4][R0] ;  /* 0x0100000000087b82 */ /* 0x0007220000000a00 */
[----:B------:R-:W5:Y:S01]  /*0070*/  LDCU UR5, c[0x0][0x2fc] ;  /* 0x00005f80ff0577ac */ /* 0x000f620008000800 */
[----:B------:R-:W1:Y:S01]  /*0080*/  LDCU.64 UR36, c[0x0][0x358] ;  /* 0x00006b00ff2477ac */ /* 0x000e620008000a00 */
[----:B0-----:R-:W-:-:S02]  /*0090*/  IADD3 R6, P0, PT, R1, UR4, RZ ;  /* 0x0000000401067c10 */ /* 0x001fc4000ff1e0ff */
[----:B--2---:R-:W-:Y:S01]  /*00a0*/  MOV R4, UR6 ;  /* 0x0000000600047c02 */ /* 0x004fe20008000f00 */
[----:B------:R-:W-:Y:S01]  /*00b0*/  IMAD.U32 R5, RZ, RZ, UR7 ;  /* 0x00000007ff057e24 */ /* 0x000fe2000f8e00ff */
[----:B-----5:R-:W-:Y:S01]  /*00c0*/  IADD3.X R7, PT, PT, RZ, UR5, RZ, P0, !PT ;  /* 0x00000005ff077c10 */ /* 0x020fe200087fe4ff */
[----:B-1----:R3:W-:Y:S08]  /*00d0*/  STL [R1], R2 ;  /* 0x0000000201007387 */ /* 0x0027f00000100800 */
[----:B------:R-:W-:-:S07]  /*00e0*/  LEPC R20, `(.L_x_0) ;  /* 0x000000001014794e */ /* 0x000fce0000000000 */
[----:B---34-:R-:W-:Y:S05]  /*00f0*/  CALL.ABS.NOINC R8 ;  /* 0x0000000008007343 */ /* 0x018fea0003c00000 */
.L_x_0:
[----:B------:R-:W0:Y:S08]  /*0100*/  LDC.64 R4, c[0x0][0x380] ;  /* 0x0000e000ff047b82 */ /* 0x000e300000000a00 */
[----:B------:R-:W1:Y:S08]  /*0110*/  LDC.64 R6, c[0x0][0x388] ;  /* 0x0000e200ff067b82 */ /* 0x000e700000000a00 */
[----:B------:R-:W2:Y:S01]  /*0120*/  LDC.64 R8, c[0x0][0x390] ;  /* 0x0000e400ff087b82 */ /* 0x000ea20000000a00 */
[----:B0-----:R-:W-:-:S06]  /*0130*/  IMAD.WIDE.U32 R4, R2, 0x4, R4 ;  /* 0x0000000402047825 */ /* 0x001fcc00078e0004 */
[----:B------:R-:W3:Y:S01]  /*0140*/  LDG.E R4, desc[UR36][R4.64] ;  /* 0x0000002404047981 */ /* 0x000ee2000c1e1900 */
[----:B-1----:R-:W-:-:S06]  /*0150*/  IMAD.WIDE.U32 R6, R2, 0x4, R6 ;  /* 0x0000000402067825 */ /* 0x002fcc00078e0006 */
[----:B------:R-:W3:Y:S01]  /*0160*/  LDG.E R7, desc[UR36][R6.64] ;  /* 0x0000002406077981 */ /* 0x000ee2000c1e1900 */
[----:B--2---:R-:W-:-:S04]  /*0170*/  IMAD.WIDE.U32 R2, R2, 0x4, R8 ;  /* 0x0000000402027825 */ /* 0x004fc800078e0008 */
[----:B---3--:R-:W-:-:S05]  /*0180*/  IMAD.IADD R9, R4, 0x1, R7 ;  /* 0x0000000104097824 */ /* 0x008fca00078e0207 */
[----:B------:R-:W-:Y:S01]  /*0190*/  STG.E desc[UR36][R2.64], R9 ;  /* 0x0000000902007986 */ /* 0x000fe2000c101924 */
[----:B------:R-:W-:Y:S05]  /*01a0*/  EXIT ;  /* 0x000000000000794d */ /* 0x000fea0003800000 */
.L_x_1:
[----:B------:R-:W-:-:S00]  /*01b0*/  BRA `(.L_x_1) ;  /* 0xfffffffc00fc7947 */ /* 0x000fc0000383ffff */
[----:B------:R-:W-:-:S00]  /*01c0*/  NOP ;  /* 0x0000000000007918 */ /* 0x000fc00000000000 */
        /* <DEDUP_REMOVED lines=11> */
.L_x_2:


//--------------------- .nv.global.init           --------------------------
	.section	.nv.global.init,"aw",@progbits
.nv.global.init:
	.type		$str,@object
	.size		$str,(.L_0 - $str)
$str:
        /*0000*/ 	.byte	0x25, 0x64, 0x2c, 0x20, 0x00
.L_0:


//--------------------- .nv.shared.reserved.0     --------------------------
	.section	.nv.shared.reserved.0,"aw",@nobits
	.weak		__nv_reservedSMEM_offset_0_alias
	.size		__nv_reservedSMEM_offset_0_alias, 0, 64
	.other		__nv_reservedSMEM_offset_0_alias,@"STO_CUDA_RESERVED_SHARED STV_DEFAULT"
__nv_reservedSMEM_offset_0_alias:
	.zero		0
	.zero		64


//--------------------- .nv.constant0._Z6VecAddPiS_S_ --------------------------
	.section	.nv.constant0._Z6VecAddPiS_S_,"a",@progbits
	.sectionflags	@""
	.align	4
.nv.constant0._Z6VecAddPiS_S_:
	.zero		920


//--------------------- SYMBOLS --------------------------

	.type		.nv.reservedSmem.offset0,@object
	.size		.nv.reservedSmem.offset0,0x4
	.type		vprintf,@function
